//
// Generated by NVIDIA NVVM Compiler
//
// Compiler Build ID: CL-36424714
// Cuda compilation tools, release 13.0, V13.0.88
// Based on NVVM 20.0.0
//

.version 9.0
.target sm_100
.address_size 64

	// .globl	_Z6kernelPiPf

.visible .entry _Z6kernelPiPf(
	.param .u64 .ptr .align 1 _Z6kernelPiPf_param_0,
	.param .u64 .ptr .align 1 _Z6kernelPiPf_param_1
)
{
	.reg .pred 	%p<2>;
	.reg .b32 	%r<8>;
	.reg .b32 	%f<3>;
	.reg .b64 	%rd<11>;
	.reg .b64 	%fd<5>;

	ld.param.u64 	%rd2, [_Z6kernelPiPf_param_0];
	ld.param.u64 	%rd3, [_Z6kernelPiPf_param_1];
	cvta.to.global.u64 	%rd1, %rd2;
	cvta.to.global.u64 	%rd4, %rd3;
	mov.u32 	%r2, %ntid.x;
	mov.u32 	%r3, %ctaid.x;
	mov.u32 	%r4, %tid.x;
	mad.lo.s32 	%r1, %r2, %r3, %r4;
	shl.b32 	%r5, %r1, 1;
	mul.wide.s32 	%rd5, %r5, 4;
	add.s64 	%rd6, %rd4, %rd5;
	ld.global.f32 	%f1, [%rd6];
	cvt.f64.f32 	%fd1, %f1;
	ld.global.f32 	%f2, [%rd6+4];
	cvt.f64.f32 	%fd2, %f2;
	mul.f64 	%fd3, %fd2, %fd2;
	fma.rn.f64 	%fd4, %fd1, %fd1, %fd3;
	setp.gtu.f64 	%p1, %fd4, 0d3FF0000000000000;
	@%p1 bra 	$L__BB0_2;
	mul.wide.s32 	%rd7, %r1, 4;
	add.s64 	%rd8, %rd1, %rd7;
	mov.b32 	%r6, 1;
	st.global.u32 	[%rd8], %r6;
	bra.uni 	$L__BB0_3;
$L__BB0_2:
	mul.wide.s32 	%rd9, %r1, 4;
	add.s64 	%rd10, %rd1, %rd9;
	mov.b32 	%r7, 0;
	st.global.u32 	[%rd10], %r7;
$L__BB0_3:
	ret;

}


// ===== COMPILED SASS (sm_100) =====

	.target	sm_100

	.elftype	@"ET_EXEC"


//--------------------- .note.nv.tkinfo           --------------------------
	.section	.note.nv.tkinfo,"",@"SHT_NOTE"
	.sectionflags	@"SHF_NOTE_NV_TKINFO"
	.tkinfo
        /*0018*/ 	.word	0x00000002
        /*0030*/ 	.string	""
        /*0030*/ 	.string	"ptxas"
        /*0030*/ 	.string	"Cuda compilation tools, release 13.0, V13.0.88"
        /*0030*/ 	.string	"Build cuda_13.0.r13.0/compiler.36424714_0"
        /*0030*/ 	.string	"-arch sm_100 -m 64 "



//--------------------- .note.nv.cuinfo           --------------------------
	.section	.note.nv.cuinfo,"",@"SHT_NOTE"
	.sectionflags	@"SHF_NOTE_NV_CUINFO"
        /*0018*/ 	.short	0x0002
        /*001a*/ 	.short	0x0064
        /*001c*/ 	.short	0x0082
	.zero		2


//--------------------- .nv.info                  --------------------------
	.section	.nv.info,"",@"SHT_CUDA_INFO"
	.align	4


	//----- nvinfo : EIATTR_REGCOUNT
	.align		4
        /*0000*/ 	.byte	0x04, 0x2f
        /*0002*/ 	.short	(.L_1 - .L_0)
	.align		4
.L_0:
        /*0004*/ 	.word	index@(_Z6kernelPiPf)
        /*0008*/ 	.word	0x0000000c


	//----- nvinfo : EIATTR_FRAME_SIZE
	.align		4
.L_1:
        /*000c*/ 	.byte	0x04, 0x11
        /*000e*/ 	.short	(.L_3 - .L_2)
	.align		4
.L_2:
        /*0010*/ 	.word	index@(_Z6kernelPiPf)
        /*0014*/ 	.word	0x00000000


	//----- nvinfo : EIATTR_MIN_STACK_SIZE
	.align		4
.L_3:
        /*0018*/ 	.byte	0x04, 0x12
        /*001a*/ 	.short	(.L_5 - .L_4)
	.align		4
.L_4:
        /*001c*/ 	.word	index@(_Z6kernelPiPf)
        /*0020*/ 	.word	0x00000000
.L_5:


//--------------------- .nv.compat                --------------------------
	.section	.nv.compat,"",@"SHT_CUDA_COMPAT_INFO"
	.align	4
        /*0000*/ 	.byte	0x02, 0x09, 0x00, 0x00, 0x02, 0x02, 0x01, 0x00, 0x02, 0x05, 0x05, 0x00, 0x03, 0x07, 0x01, 0x01
        /*0010*/ 	.byte	0x02, 0x03, 0x00, 0x00, 0x02, 0x06, 0x01, 0x00, 0x04, 0x0b, 0x08, 0x00, 0x01, 0x00, 0x00, 0x00
        /*0020*/ 	.byte	0x00, 0x00, 0x00, 0x00


//--------------------- .nv.info._Z6kernelPiPf    --------------------------
	.section	.nv.info._Z6kernelPiPf,"",@"SHT_CUDA_INFO"
	.sectionflags	@""
	.align	4


	//----- nvinfo : EIATTR_CUDA_API_VERSION
	.align		4
        /*0000*/ 	.byte	0x04, 0x37
        /*0002*/ 	.short	(.L_7 - .L_6)
.L_6:
        /*0004*/ 	.word	0x00000082


	//----- nvinfo : EIATTR_KPARAM_INFO
	.align		4
.L_7:
        /*0008*/ 	.byte	0x04, 0x17
        /*000a*/ 	.short	(.L_9 - .L_8)
.L_8:
        /*000c*/ 	.word	0x00000000
        /*0010*/ 	.short	0x0001
        /*0012*/ 	.short	0x0008
        /*0014*/ 	.byte	0x00, 0xf5, 0x21, 0x00


	//----- nvinfo : EIATTR_KPARAM_INFO
	.align		4
.L_9:
        /*0018*/ 	.byte	0x04, 0x17
        /*001a*/ 	.short	(.L_11 - .L_10)
.L_10:
        /*001c*/ 	.word	0x00000000
        /*0020*/ 	.short	0x0000
        /*0022*/ 	.short	0x0000
        /*0024*/ 	.byte	0x00, 0xf5, 0x21, 0x00


	//----- nvinfo : EIATTR_SPARSE_MMA_MASK
	.align		4
.L_11:
        /*0028*/ 	.byte	0x03, 0x50
        /*002a*/ 	.short	0x0000


	//----- nvinfo : EIATTR_MAXREG_COUNT
	.align		4
        /*002c*/ 	.byte	0x03, 0x1b
        /*002e*/ 	.short	0x00ff


	//----- nvinfo : EIATTR_MERCURY_ISA_VERSION
	.align		4
        /*0030*/ 	.byte	0x03, 0x5f
        /*0032*/ 	.short	0x0101


	//----- nvinfo : EIATTR_VRC_CTA_INIT_COUNT
	.align		4
        /*0034*/ 	.byte	0x02, 0x4a
	.zero		1
	.zero		1


	//----- nvinfo : EIATTR_EXIT_INSTR_OFFSETS
	.align		4
        /*0038*/ 	.byte	0x04, 0x1c
        /*003a*/ 	.short	(.L_13 - .L_12)


	//   ....[0]....
.L_12:
        /*003c*/ 	.word	0x00000140


	//   ....[1]....
        /*0040*/ 	.word	0x00000180


	//----- nvinfo : EIATTR_CBANK_PARAM_SIZE
	.align		4
.L_13:
        /*0044*/ 	.byte	0x03, 0x19
        /*0046*/ 	.short	0x0010


	//----- nvinfo : EIATTR_PARAM_CBANK
	.align		4
        /*0048*/ 	.byte	0x04, 0x0a
        /*004a*/ 	.short	(.L_15 - .L_14)
	.align		4
.L_14:
        /*004c*/ 	.word	index@(.nv.constant0._Z6kernelPiPf)
        /*0050*/ 	.short	0x0380
        /*0052*/ 	.short	0x0010


	//----- nvinfo : EIATTR_SW_WAR
	.align		4
.L_15:
        /*0054*/ 	.byte	0x04, 0x36
        /*0056*/ 	.short	(.L_17 - .L_16)
.L_16:
        /*0058*/ 	.word	0x00000008
.L_17:


//--------------------- .nv.callgraph             --------------------------
	.section	.nv.callgraph,"",@"SHT_CUDA_CALLGRAPH"
	.align	4
	.sectionentsize	8
	.align		4
        /*0000*/ 	.word	0x00000000
	.align		4
        /*0004*/ 	.word	0xffffffff
	.align		4
        /*0008*/ 	.word	0x00000000
	.align		4
        /*000c*/ 	.word	0xfffffffe
	.align		4
        /*0010*/ 	.word	0x00000000
	.align		4
        /*0014*/ 	.word	0xfffffffd
	.align		4
        /*0018*/ 	.word	0x00000000
	.align		4
        /*001c*/ 	.word	0xfffffffc


//--------------------- .text._Z6kernelPiPf       --------------------------
	.section	.text._Z6kernelPiPf,"ax",@progbits
	.align	128
        .global         _Z6kernelPiPf
        .type           _Z6kernelPiPf,@function
        .size           _Z6kernelPiPf,(.L_x_1 - _Z6kernelPiPf)
        .other          _Z6kernelPiPf,@"STO_CUDA_ENTRY STV_DEFAULT"
_Z6kernelPiPf:
.text._Z6kernelPiPf:
[----:B------:R-:W-:Y:S01]  /*0000*/  LDC R1, c[0x0][0x37c] ;  /* 0x0000df00ff017b82 */ /* 0x000fe20000000800 */
[----:B------:R-:W0:Y:S01]  /*0010*/  S2R R9, SR_CTAID.X ;  /* 0x0000000000097919 */ /* 0x000e220000002500 */
[----:B------:R-:W0:Y:S06]  /*0020*/  LDCU UR6, c[0x0][0x360] ;  /* 0x00006c00ff0677ac */ /* 0x000e2c0008000800 */
[----:B------:R-:W1:Y:S01]  /*0030*/  LDC.64 R2, c[0x0][0x388] ;  /* 0x0000e200ff027b82 */ /* 0x000e620000000a00 */
[----:B------:R-:W0:Y:S01]  /*0040*/  S2R R0, SR_TID.X ;  /* 0x0000000000007919 */ /* 0x000e220000002100 */
[----:B------:R-:W2:Y:S01]  /*0050*/  LDCU.64 UR4, c[0x0][0x358] ;  /* 0x00006b00ff0477ac */ /* 0x000ea20008000a00 */
[----:B0-----:R-:W-:-:S05]  /*0060*/  IMAD R9, R9, UR6, R0 ;  /* 0x0000000609097c24 */ /* 0x001fca000f8e0200 */
[----:B------:R-:W-:-:S05]  /*0070*/  SHF.L.U32 R5, R9, 0x1, RZ ;  /* 0x0000000109057819 */ /* 0x000fca00000006ff */
[----:B-1----:R-:W-:-:S05]  /*0080*/  IMAD.WIDE R2, R5, 0x4, R2 ;  /* 0x0000000405027825 */ /* 0x002fca00078e0202 */
[----:B--2---:R-:W2:Y:S04]  /*0090*/  LDG.E R8, desc[UR4][R2.64+0x4] ;  /* 0x0000040402087981 */ /* 0x004ea8000c1e1900 */
[----:B------:R-:W3:Y:S01]  /*00a0*/  LDG.E R0, desc[UR4][R2.64] ;  /* 0x0000000402007981 */ /* 0x000ee2000c1e1900 */
[----:B--2---:R-:W0:Y:S08]  /*00b0*/  F2F.F64.F32 R6, R8 ;  /* 0x0000000800067310 */ /* 0x004e300000201800 */
[----:B---3--:R-:W1:Y:S01]  /*00c0*/  F2F.F64.F32 R4, R0 ;  /* 0x0000000000047310 */ /* 0x008e620000201800 */
[----:B0-----:R-:W-:-:S08]  /*00d0*/  DMUL R6, R6, R6 ;  /* 0x0000000606067228 */ /* 0x001fd00000000000 */
[----:B-1----:R-:W-:-:S08]  /*00e0*/  DFMA R6, R4, R4, R6 ;  /* 0x000000040406722b */ /* 0x002fd00000000006 */
[----:B------:R-:W-:-:S14]  /*00f0*/  DSETP.GTU.AND P0, PT, R6, 1, PT ;  /* 0x3ff000000600742a */ /* 0x000fdc0003f0c000 */
[----:B------:R-:W0:Y:S01]  /*0100*/  @!P0 LDC.64 R4, c[0x0][0x380] ;  /* 0x0000e000ff048b82 */ /* 0x000e220000000a00 */
[----:B------:R-:W-:Y:S01]  /*0110*/  @!P0 MOV R7, 0x1 ;  /* 0x0000000100078802 */ /* 0x000fe20000000f00 */
[----:B0-----:R-:W-:-:S05]  /*0120*/  @!P0 IMAD.WIDE R4, R9, 0x4, R4 ;  /* 0x0000000409048825 */ /* 0x001fca00078e0204 */
[----:B------:R0:W-:Y:S01]  /*0130*/  @!P0 STG.E desc[UR4][R4.64], R7 ;  /* 0x0000000704008986 */ /* 0x0001e2000c101904 */
[----:B------:R-:W-:Y:S05]  /*0140*/  @!P0 EXIT ;  /* 0x000000000000894d */ /* 0x000fea0003800000 */
[----:B------:R-:W1:Y:S02]  /*0150*/  LDC.64 R2, c[0x0][0x380] ;  /* 0x0000e000ff027b82 */ /* 0x000e640000000a00 */
[----:B-1----:R-:W-:-:S05]  /*0160*/  IMAD.WIDE R2, R9, 0x4, R2 ;  /* 0x0000000409027825 */ /* 0x002fca00078e0202 */
[----:B------:R-:W-:Y:S01]  /*0170*/  STG.E desc[UR4][R2.64], RZ ;  /* 0x000000ff02007986 */ /* 0x000fe2000c101904 */
[----:B------:R-:W-:Y:S05]  /*0180*/  EXIT ;  /* 0x000000000000794d */ /* 0x000fea0003800000 */
.L_x_0:
[----:B------:R-:W-:-:S00]  /*0190*/  BRA `(.L_x_0) ;  /* 0xfffffffc00fc7947 */ /* 0x000fc0000383ffff */
[----:B------:R-:W-:-:S00]  /*01a0*/  NOP ;  /* 0x0000000000007918 */ /* 0x000fc00000000000 */
        /* <DEDUP_REMOVED lines=13> */
.L_x_1:


//--------------------- .nv.shared.reserved.0     --------------------------
	.section	.nv.shared.reserved.0,"aw",@nobits
	.weak		__nv_reservedSMEM_offset_0_alias
	.size		__nv_reservedSMEM_offset_0_alias, 0, 64
	.other		__nv_reservedSMEM_offset_0_alias,@"STO_CUDA_RESERVED_SHARED STV_DEFAULT"
__nv_reservedSMEM_offset_0_alias:
	.zero		0
	.zero		64


//--------------------- .nv.constant0._Z6kernelPiPf --------------------------
	.section	.nv.constant0._Z6kernelPiPf,"a",@progbits
	.sectionflags	@""
	.align	4
.nv.constant0._Z6kernelPiPf:
	.zero		912


//--------------------- SYMBOLS --------------------------

	.type		.nv.reservedSmem.offset0,@object
	.size		.nv.reservedSmem.offset0,0x4
